	.headerflags	@"EF_CUDA_TEXMODE_UNIFIED EF_CUDA_64BIT_ADDRESS EF_CUDA_ACCELERATORS EF_CUDA_SM90 EF_CUDA_VIRTUAL_SM(EF_CUDA_SM90)"
	.elftype	@"ET_EXEC"


//--------------------- .nv.info                  --------------------------
	.section	.nv.info,"",@"SHT_CUDA_INFO"
	.align	4


	//----- nvinfo : EIATTR_REGCOUNT
	.align		4
        /*0000*/ 	.byte	0x04, 0x2f
        /*0002*/ 	.short	(.L_3 - .L_2)
	.align		4
.L_2:
        /*0004*/ 	.word	index@(triton_poi_fused__native_batch_norm_legit_no_training_0)
        /*0008*/ 	.word	0x00000012


	//----- nvinfo : EIATTR_MIN_STACK_SIZE
	.align		4
.L_3:
        /*000c*/ 	.byte	0x04, 0x12
        /*000e*/ 	.short	(.L_5 - .L_4)
	.align		4
.L_4:
        /*0010*/ 	.word	index@(triton_poi_fused__native_batch_norm_legit_no_training_0)
        /*0014*/ 	.word	0x00000000


	//----- nvinfo : EIATTR_FRAME_SIZE
	.align		4
.L_5:
        /*0018*/ 	.byte	0x04, 0x11
        /*001a*/ 	.short	(.L_7 - .L_6)
	.align		4
.L_6:
        /*001c*/ 	.word	index@(triton_poi_fused__native_batch_norm_legit_no_training_0)
        /*0020*/ 	.word	0x00000000


	//----- nvinfo : EIATTR_MIN_STACK_SIZE
	.align		4
.L_7:
        /*0024*/ 	.byte	0x04, 0x12
        /*0026*/ 	.short	(.L_9 - .L_8)
	.align		4
.L_8:
        /*0028*/ 	.word	index@(triton_poi_fused__native_batch_norm_legit_no_training_0)
        /*002c*/ 	.word	0x00000000
.L_9:


//--------------------- .nv.info.triton_poi_fused__native_batch_norm_legit_no_training_0 --------------------------
	.section	.nv.info.triton_poi_fused__native_batch_norm_legit_no_training_0,"",@"SHT_CUDA_INFO"
	.sectionflags	@""
	.align	4


	//----- nvinfo : EIATTR_CUDA_API_VERSION
	.align		4
        /*0000*/ 	.byte	0x04, 0x37
        /*0002*/ 	.short	(.L_11 - .L_10)
.L_10:
        /*0004*/ 	.word	0x0000007c


	//----- nvinfo : EIATTR_KPARAM_INFO
	.align		4
.L_11:
        /*0008*/ 	.byte	0x04, 0x17
        /*000a*/ 	.short	(.L_13 - .L_12)
.L_12:
        /*000c*/ 	.word	0x00000000
        /*0010*/ 	.short	0x0006
        /*0012*/ 	.short	0x0030
        /*0014*/ 	.byte	0x00, 0xf0, 0x11, 0x00


	//----- nvinfo : EIATTR_KPARAM_INFO
	.align		4
.L_13:
        /*0018*/ 	.byte	0x04, 0x17
        /*001a*/ 	.short	(.L_15 - .L_14)
.L_14:
        /*001c*/ 	.word	0x00000000
        /*0020*/ 	.short	0x0005
        /*0022*/ 	.short	0x0028
        /*0024*/ 	.byte	0x00, 0xf4, 0x21, 0x00


	//----- nvinfo : EIATTR_KPARAM_INFO
	.align		4
.L_15:
        /*0028*/ 	.byte	0x04, 0x17
        /*002a*/ 	.short	(.L_17 - .L_16)
.L_16:
        /*002c*/ 	.word	0x00000000
        /*0030*/ 	.short	0x0004
        /*0032*/ 	.short	0x0020
        /*0034*/ 	.byte	0x00, 0xf4, 0x21, 0x00


	//----- nvinfo : EIATTR_KPARAM_INFO
	.align		4
.L_17:
        /*0038*/ 	.byte	0x04, 0x17
        /*003a*/ 	.short	(.L_19 - .L_18)
.L_18:
        /*003c*/ 	.word	0x00000000
        /*0040*/ 	.short	0x0003
        /*0042*/ 	.short	0x0018
        /*0044*/ 	.byte	0x00, 0xf4, 0x21, 0x00


	//----- nvinfo : EIATTR_KPARAM_INFO
	.align		4
.L_19:
        /*0048*/ 	.byte	0x04, 0x17
        /*004a*/ 	.short	(.L_21 - .L_20)
.L_20:
        /*004c*/ 	.word	0x00000000
        /*0050*/ 	.short	0x0002
        /*0052*/ 	.short	0x0010
        /*0054*/ 	.byte	0x00, 0xf4, 0x21, 0x00


	//----- nvinfo : EIATTR_KPARAM_INFO
	.align		4
.L_21:
        /*0058*/ 	.byte	0x04, 0x17
        /*005a*/ 	.short	(.L_23 - .L_22)
.L_22:
        /*005c*/ 	.word	0x00000000
        /*0060*/ 	.short	0x0001
        /*0062*/ 	.short	0x0008
        /*0064*/ 	.byte	0x00, 0xf4, 0x21, 0x00


	//----- nvinfo : EIATTR_KPARAM_INFO
	.align		4
.L_23:
        /*0068*/ 	.byte	0x04, 0x17
        /*006a*/ 	.short	(.L_25 - .L_24)
.L_24:
        /*006c*/ 	.word	0x00000000
        /*0070*/ 	.short	0x0000
        /*0072*/ 	.short	0x0000
        /*0074*/ 	.byte	0x00, 0xf4, 0x21, 0x00


	//----- nvinfo : EIATTR_SPARSE_MMA_MASK
	.align		4
.L_25:
        /*0078*/ 	.byte	0x03, 0x50
        /*007a*/ 	.short	0x0000


	//----- nvinfo : EIATTR_MAXREG_COUNT
	.align		4
        /*007c*/ 	.byte	0x03, 0x1b
        /*007e*/ 	.short	0x00ff


	//----- nvinfo : EIATTR_EXIT_INSTR_OFFSETS
	.align		4
        /*0080*/ 	.byte	0x04, 0x1c
        /*0082*/ 	.short	(.L_27 - .L_26)


	//   ....[0]....
.L_26:
        /*0084*/ 	.word	0x00000300


	//   ....[1]....
        /*0088*/ 	.word	0x00000320


	//----- nvinfo : EIATTR_REQNTID
	.align		4
.L_27:
        /*008c*/ 	.byte	0x04, 0x10
        /*008e*/ 	.short	(.L_29 - .L_28)
.L_28:
        /*0090*/ 	.word	0x00000080
        /*0094*/ 	.word	0x00000001
        /*0098*/ 	.word	0x00000001


	//----- nvinfo : EIATTR_CBANK_PARAM_SIZE
	.align		4
.L_29:
        /*009c*/ 	.byte	0x03, 0x19
        /*009e*/ 	.short	0x0034


	//----- nvinfo : EIATTR_PARAM_CBANK
	.align		4
        /*00a0*/ 	.byte	0x04, 0x0a
        /*00a2*/ 	.short	(.L_31 - .L_30)
	.align		4
.L_30:
        /*00a4*/ 	.word	index@(.nv.constant0.triton_poi_fused__native_batch_norm_legit_no_training_0)
        /*00a8*/ 	.short	0x0210
        /*00aa*/ 	.short	0x0034


	//----- nvinfo : EIATTR_SW_WAR
	.align		4
.L_31:
        /*00ac*/ 	.byte	0x04, 0x36
        /*00ae*/ 	.short	(.L_33 - .L_32)
.L_32:
        /*00b0*/ 	.word	0x00000008
.L_33:


//--------------------- .nv.callgraph             --------------------------
	.section	.nv.callgraph,"",@"SHT_CUDA_CALLGRAPH"
	.align	4
	.sectionentsize	8
	.align		4
        /*0000*/ 	.word	0x00000000
	.align		4
        /*0004*/ 	.word	0xffffffff
	.align		4
        /*0008*/ 	.word	0x00000000
	.align		4
        /*000c*/ 	.word	0xfffffffe
	.align		4
        /*0010*/ 	.word	0x00000000
	.align		4
        /*0014*/ 	.word	0xfffffffd
	.align		4
        /*0018*/ 	.word	0x00000000
	.align		4
        /*001c*/ 	.word	0xfffffffc


//--------------------- .nv.constant4             --------------------------
	.section	.nv.constant4,"a",@progbits
	.align	8
	.align		8
.nv.constant4:
        /*0000*/ 	.dword	_$_str
	.align		8
        /*0008*/ 	.dword	_$_str_$_2


//--------------------- .text.triton_poi_fused__native_batch_norm_legit_no_training_0 --------------------------
	.section	.text.triton_poi_fused__native_batch_norm_legit_no_training_0,"ax",@progbits
	.align	128
        .global         triton_poi_fused__native_batch_norm_legit_no_training_0
        .type           triton_poi_fused__native_batch_norm_legit_no_training_0,@function
        .size           triton_poi_fused__native_batch_norm_legit_no_training_0,(.L_x_1 - triton_poi_fused__native_batch_norm_legit_no_training_0)
        .other          triton_poi_fused__native_batch_norm_legit_no_training_0,@"STO_CUDA_ENTRY STV_DEFAULT"
triton_poi_fused__native_batch_norm_legit_no_training_0:
.text.triton_poi_fused__native_batch_norm_legit_no_training_0:
[----:B------:R-:W0:Y:S01]  /*0000*/  LDC R1, c[0x0][0x28] ;  /* 0x00000a00ff017b82 */ /* 0x000e220000000800 */
[----:B------:R-:W1:Y:S07]  /*0010*/  S2R R0, SR_TID.X ;  /* 0x0000000000007919 */ /* 0x000e6e0000002100 */
[----:B------:R-:W2:Y:S01]  /*0020*/  LDC.64 R8, c[0x0][0x220] ;  /* 0x00008800ff087b82 */ /* 0x000ea20000000a00 */
[----:B------:R-:W-:Y:S01]  /*0030*/  HFMA2.MMA R14, -RZ, RZ, 0, 0 ;  /* 0x00000000ff0e7435 */ /* 0x000fe200000001ff */
[----:B------:R-:W-:Y:S01]  /*0040*/  ULDC.64 UR4, c[0x0][0x208] ;  /* 0x0000820000047ab9 */ /* 0x000fe20000000a00 */
[----:B------:R-:W3:Y:S05]  /*0050*/  S2R R3, SR_CTAID.X ;  /* 0x0000000000037919 */ /* 0x000eea0000002500 */
[----:B------:R-:W4:Y:S08]  /*0060*/  LDC.64 R4, c[0x0][0x210] ;  /* 0x00008400ff047b82 */ /* 0x000f300000000a00 */
[----:B------:R-:W5:Y:S08]  /*0070*/  LDC.64 R6, c[0x0][0x218] ;  /* 0x00008600ff067b82 */ /* 0x000f700000000a00 */
[----:B------:R-:W4:Y:S01]  /*0080*/  LDC.64 R10, c[0x0][0x228] ;  /* 0x00008a00ff0a7b82 */ /* 0x000f220000000a00 */
[----:B-1----:R-:W-:-:S07]  /*0090*/  LOP3.LUT R0, R0, 0x7f, RZ, 0xc0, !PT ;  /* 0x0000007f00007812 */ /* 0x002fce00078ec0ff */
[----:B------:R-:W1:Y:S01]  /*00a0*/  LDC.64 R12, c[0x0][0x230] ;  /* 0x00008c00ff0c7b82 */ /* 0x000e620000000a00 */
[----:B---3--:R-:W-:-:S04]  /*00b0*/  LEA R0, R3, R0, 0x7 ;  /* 0x0000000003007211 */ /* 0x008fc800078e38ff */
[C---:B------:R-:W-:Y:S01]  /*00c0*/  ISETP.GE.AND P2, PT, R0.reuse, 0x90, PT ;  /* 0x000000900000780c */ /* 0x040fe20003f46270 */
[----:B------:R-:W-:-:S05]  /*00d0*/  IMAD.HI R2, R0, 0x38e38e39, RZ ;  /* 0x38e38e3900027827 */ /* 0x000fca00078e02ff */
[----:B------:R-:W-:-:S04]  /*00e0*/  SHF.R.S32.HI R3, RZ, 0x1, R2 ;  /* 0x00000001ff037819 */ /* 0x000fc80000011402 */
[----:B------:R-:W-:-:S04]  /*00f0*/  LEA.HI R3, R2, R3, RZ, 0x1 ;  /* 0x0000000302037211 */ /* 0x000fc800078f08ff */
[----:B------:R-:W-:-:S04]  /*0100*/  SHF.R.S32.HI R2, RZ, 0x1f, R3 ;  /* 0x0000001fff027819 */ /* 0x000fc80000011403 */
[----:B------:R-:W-:-:S04]  /*0110*/  LEA.HI R2, R2, R3, RZ, 0x2 ;  /* 0x0000000302027211 */ /* 0x000fc800078f10ff */
[----:B------:R-:W-:-:S04]  /*0120*/  LOP3.LUT R2, R2, 0xfffffffc, RZ, 0xc0, !PT ;  /* 0xfffffffc02027812 */ /* 0x000fc800078ec0ff */
[----:B------:R-:W-:-:S05]  /*0130*/  IADD3 R15, R3, -R2, RZ ;  /* 0x80000002030f7210 */ /* 0x000fca0007ffe0ff */
[----:B--2---:R-:W-:-:S05]  /*0140*/  IMAD.WIDE R8, R15, 0x4, R8 ;  /* 0x000000040f087825 */ /* 0x004fca00078e0208 */
[----:B------:R2:W3:Y:S01]  /*0150*/  @!P2 LDG.E.EL R14, desc[UR4][R8.64] ;  /* 0x00000004080ea981 */ /* 0x0004e2000c2e1900 */
[----:B------:R-:W-:Y:S01]  /*0160*/  CS2R R2, SRZ ;  /* 0x0000000000027805 */ /* 0x000fe2000001ff00 */
[----:B----4-:R-:W-:-:S04]  /*0170*/  IMAD.WIDE R4, R0, 0x4, R4 ;  /* 0x0000000400047825 */ /* 0x010fc800078e0204 */
[C---:B-----5:R-:W-:Y:S01]  /*0180*/  IMAD.WIDE R6, R15.reuse, 0x4, R6 ;  /* 0x000000040f067825 */ /* 0x060fe200078e0206 */
[----:B------:R4:W5:Y:S03]  /*0190*/  @!P2 LDG.E R2, desc[UR4][R4.64] ;  /* 0x000000040402a981 */ /* 0x000966000c1e1900 */
[C---:B0-2---:R-:W-:Y:S01]  /*01a0*/  IMAD.WIDE R8, R15.reuse, 0x4, R10 ;  /* 0x000000040f087825 */ /* 0x045fe200078e020a */
[----:B------:R0:W5:Y:S03]  /*01b0*/  @!P2 LDG.E.EL R3, desc[UR4][R6.64] ;  /* 0x000000040603a981 */ /* 0x000166000c2e1900 */
[----:B-1----:R-:W-:Y:S01]  /*01c0*/  IMAD.WIDE R10, R15, 0x4, R12 ;  /* 0x000000040f0a7825 */ /* 0x002fe200078e020c */
[----:B------:R-:W-:Y:S01]  /*01d0*/  CS2R R12, SRZ ;  /* 0x00000000000c7805 */ /* 0x000fe2000001ff00 */
[----:B----4-:R-:W1:Y:S05]  /*01e0*/  LDC.64 R4, c[0x0][0x238] ;  /* 0x00008e00ff047b82 */ /* 0x010e6a0000000a00 */
[----:B------:R-:W2:Y:S04]  /*01f0*/  @!P2 LDG.E.EL R12, desc[UR4][R8.64] ;  /* 0x00000004080ca981 */ /* 0x000ea8000c2e1900 */
[----:B------:R-:W2:Y:S01]  /*0200*/  @!P2 LDG.E.EL R13, desc[UR4][R10.64] ;  /* 0x000000040a0da981 */ /* 0x000ea2000c2e1900 */
[----:B0-----:R-:W-:Y:S01]  /*0210*/  MOV R6, 0x3e800000 ;  /* 0x3e80000000067802 */ /* 0x001fe20000000f00 */
[----:B---3--:R-:W-:-:S04]  /*0220*/  FADD R14, R14, 9.9999997473787516356e-06 ;  /* 0x3727c5ac0e0e7421 */ /* 0x008fc80000000000 */
[----:B------:R-:W0:Y:S01]  /*0230*/  MUFU.SQRT R15, R14 ;  /* 0x0000000e000f7308 */ /* 0x000e220000002000 */
[----:B-----5:R-:W-:Y:S01]  /*0240*/  FADD R2, -R3, R2 ;  /* 0x0000000203027221 */ /* 0x020fe20000000100 */
[C---:B0-----:R-:W-:Y:S02]  /*0250*/  FSETP.GT.AND P0, PT, R15.reuse, 8.50705917302346158658e+37, PT ;  /* 0x7e8000000f00780b */ /* 0x041fe40003f04000 */
[----:B------:R-:W-:Y:S02]  /*0260*/  FSETP.GEU.AND P1, PT, R15, 1.175494350822287508e-38, PT ;  /* 0x008000000f00780b */ /* 0x000fe40003f2e000 */
[----:B------:R-:W-:-:S09]  /*0270*/  FSEL R6, R6, 1, P0 ;  /* 0x3f80000006067808 */ /* 0x000fd20000000000 */
[----:B------:R-:W-:Y:S02]  /*0280*/  @P0 FMUL R15, R15, 0.25 ;  /* 0x3e8000000f0f0820 */ /* 0x000fe40000400000 */
[----:B------:R-:W-:Y:S02]  /*0290*/  @!P1 FMUL R6, R6, 16777216 ;  /* 0x4b80000006069820 */ /* 0x000fe40000400000 */
[----:B------:R-:W-:-:S06]  /*02a0*/  @!P1 FMUL R15, R15, 16777216 ;  /* 0x4b8000000f0f9820 */ /* 0x000fcc0000400000 */
[----:B------:R-:W0:Y:S02]  /*02b0*/  MUFU.RCP R15, R15 ;  /* 0x0000000f000f7308 */ /* 0x000e240000001000 */
[----:B0-----:R-:W-:-:S04]  /*02c0*/  FMUL R3, R15, R6 ;  /* 0x000000060f037220 */ /* 0x001fc80000400000 */
[----:B------:R-:W-:Y:S01]  /*02d0*/  FMUL R6, R2, R3 ;  /* 0x0000000302067220 */ /* 0x000fe20000400000 */
[----:B-1----:R-:W-:-:S04]  /*02e0*/  IMAD.WIDE R2, R0, 0x4, R4 ;  /* 0x0000000400027825 */ /* 0x002fc800078e0204 */
[----:B--2---:R-:W-:Y:S01]  /*02f0*/  FFMA R13, R6, R12, R13 ;  /* 0x0000000c060d7223 */ /* 0x004fe2000000000d */
[----:B------:R-:W-:Y:S06]  /*0300*/  @P2 EXIT ;  /* 0x000000000000294d */ /* 0x000fec0003800000 */
[----:B------:R-:W-:Y:S01]  /*0310*/  STG.E desc[UR4][R2.64], R13 ;  /* 0x0000000d02007986 */ /* 0x000fe2000c101904 */
[----:B------:R-:W-:Y:S05]  /*0320*/  EXIT ;  /* 0x000000000000794d */ /* 0x000fea0003800000 */
.L_x_0:
[----:B------:R-:W-:-:S00]  /*0330*/  BRA `(.L_x_0) ;  /* 0xfffffffc00fc7947 */ /* 0x000fc0000383ffff */
[----:B------:R-:W-:-:S00]  /*0340*/  NOP ;  /* 0x0000000000007918 */ /* 0x000fc00000000000 */
        /* <DEDUP_REMOVED lines=11> */
.L_x_1:


//--------------------- .nv.global.init           --------------------------
	.section	.nv.global.init,"aw",@progbits
.nv.global.init:
	.type		_$_str,@object
	.size		_$_str,(_$_str_$_2 - _$_str)
_$_str:
        /*0000*/ 	.byte	0x5f, 0x5f, 0x43, 0x55, 0x44, 0x41, 0x5f, 0x46, 0x54, 0x5a, 0x00
	.type		_$_str_$_2,@object
	.size		_$_str_$_2,(.L_1 - _$_str_$_2)
_$_str_$_2:
        /*000b*/ 	.byte	0x5f, 0x5f, 0x43, 0x55, 0x44, 0x41, 0x5f, 0x50, 0x52, 0x45, 0x43, 0x5f, 0x53, 0x51, 0x52, 0x54
        /*001b*/ 	.byte	0x00
.L_1:


//--------------------- .nv.constant0.triton_poi_fused__native_batch_norm_legit_no_training_0 --------------------------
	.section	.nv.constant0.triton_poi_fused__native_batch_norm_legit_no_training_0,"a",@progbits
	.sectionflags	@""
	.align	4
.nv.constant0.triton_poi_fused__native_batch_norm_legit_no_training_0:
	.zero		580
